//
// Generated by NVIDIA NVVM Compiler
//
// Compiler Build ID: CL-36424714
// Cuda compilation tools, release 13.0, V13.0.88
// Based on NVVM 20.0.0
//

.version 9.0
.target sm_100
.address_size 64

	// .globl	_Z5saxpyiPdS_S_

.visible .entry _Z5saxpyiPdS_S_(
	.param .u32 _Z5saxpyiPdS_S__param_0,
	.param .u64 .ptr .align 1 _Z5saxpyiPdS_S__param_1,
	.param .u64 .ptr .align 1 _Z5saxpyiPdS_S__param_2,
	.param .u64 .ptr .align 1 _Z5saxpyiPdS_S__param_3
)
{
	.reg .pred 	%p<2>;
	.reg .b32 	%r<6>;
	.reg .b64 	%rd<11>;
	.reg .b64 	%fd<5>;

	ld.param.u32 	%r2, [_Z5saxpyiPdS_S__param_0];
	ld.param.u64 	%rd1, [_Z5saxpyiPdS_S__param_1];
	ld.param.u64 	%rd2, [_Z5saxpyiPdS_S__param_2];
	ld.param.u64 	%rd3, [_Z5saxpyiPdS_S__param_3];
	mov.u32 	%r3, %ctaid.x;
	mov.u32 	%r4, %ntid.x;
	mov.u32 	%r5, %tid.x;
	mad.lo.s32 	%r1, %r3, %r4, %r5;
	setp.ge.s32 	%p1, %r1, %r2;
	@%p1 bra 	$L__BB0_2;
	cvta.to.global.u64 	%rd4, %rd1;
	cvta.to.global.u64 	%rd5, %rd2;
	cvta.to.global.u64 	%rd6, %rd3;
	mul.wide.s32 	%rd7, %r1, 8;
	add.s64 	%rd8, %rd4, %rd7;
	ld.global.f64 	%fd1, [%rd8];
	add.s64 	%rd9, %rd5, %rd7;
	ld.global.f64 	%fd2, [%rd9];
	add.s64 	%rd10, %rd6, %rd7;
	ld.global.f64 	%fd3, [%rd10];
	fma.rn.f64 	%fd4, %fd1, %fd2, %fd3;
	st.global.f64 	[%rd10], %fd4;
$L__BB0_2:
	ret;

}


// ===== COMPILED SASS (sm_100) =====

	.target	sm_100

	.elftype	@"ET_EXEC"


//--------------------- .note.nv.tkinfo           --------------------------
	.section	.note.nv.tkinfo,"",@"SHT_NOTE"
	.sectionflags	@"SHF_NOTE_NV_TKINFO"
	.tkinfo
        /*0018*/ 	.word	0x00000002
        /*0030*/ 	.string	""
        /*0030*/ 	.string	"ptxas"
        /*0030*/ 	.string	"Cuda compilation tools, release 13.0, V13.0.88"
        /*0030*/ 	.string	"Build cuda_13.0.r13.0/compiler.36424714_0"
        /*0030*/ 	.string	"-arch sm_100 -m 64 "



//--------------------- .note.nv.cuinfo           --------------------------
	.section	.note.nv.cuinfo,"",@"SHT_NOTE"
	.sectionflags	@"SHF_NOTE_NV_CUINFO"
        /*0018*/ 	.short	0x0002
        /*001a*/ 	.short	0x0064
        /*001c*/ 	.short	0x0082
	.zero		2


//--------------------- .nv.info                  --------------------------
	.section	.nv.info,"",@"SHT_CUDA_INFO"
	.align	4


	//----- nvinfo : EIATTR_REGCOUNT
	.align		4
        /*0000*/ 	.byte	0x04, 0x2f
        /*0002*/ 	.short	(.L_1 - .L_0)
	.align		4
.L_0:
        /*0004*/ 	.word	index@(_Z5saxpyiPdS_S_)
        /*0008*/ 	.word	0x0000000c


	//----- nvinfo : EIATTR_FRAME_SIZE
	.align		4
.L_1:
        /*000c*/ 	.byte	0x04, 0x11
        /*000e*/ 	.short	(.L_3 - .L_2)
	.align		4
.L_2:
        /*0010*/ 	.word	index@(_Z5saxpyiPdS_S_)
        /*0014*/ 	.word	0x00000000


	//----- nvinfo : EIATTR_MIN_STACK_SIZE
	.align		4
.L_3:
        /*0018*/ 	.byte	0x04, 0x12
        /*001a*/ 	.short	(.L_5 - .L_4)
	.align		4
.L_4:
        /*001c*/ 	.word	index@(_Z5saxpyiPdS_S_)
        /*0020*/ 	.word	0x00000000
.L_5:


//--------------------- .nv.compat                --------------------------
	.section	.nv.compat,"",@"SHT_CUDA_COMPAT_INFO"
	.align	4
        /*0000*/ 	.byte	0x02, 0x09, 0x00, 0x00, 0x02, 0x02, 0x01, 0x00, 0x02, 0x05, 0x05, 0x00, 0x03, 0x07, 0x01, 0x01
        /*0010*/ 	.byte	0x02, 0x03, 0x00, 0x00, 0x02, 0x06, 0x01, 0x00, 0x04, 0x0b, 0x08, 0x00, 0x01, 0x00, 0x00, 0x00
        /*0020*/ 	.byte	0x00, 0x00, 0x00, 0x00


//--------------------- .nv.info._Z5saxpyiPdS_S_  --------------------------
	.section	.nv.info._Z5saxpyiPdS_S_,"",@"SHT_CUDA_INFO"
	.sectionflags	@""
	.align	4


	//----- nvinfo : EIATTR_CUDA_API_VERSION
	.align		4
        /*0000*/ 	.byte	0x04, 0x37
        /*0002*/ 	.short	(.L_7 - .L_6)
.L_6:
        /*0004*/ 	.word	0x00000082


	//----- nvinfo : EIATTR_KPARAM_INFO
	.align		4
.L_7:
        /*0008*/ 	.byte	0x04, 0x17
        /*000a*/ 	.short	(.L_9 - .L_8)
.L_8:
        /*000c*/ 	.word	0x00000000
        /*0010*/ 	.short	0x0003
        /*0012*/ 	.short	0x0018
        /*0014*/ 	.byte	0x00, 0xf5, 0x21, 0x00


	//----- nvinfo : EIATTR_KPARAM_INFO
	.align		4
.L_9:
        /*0018*/ 	.byte	0x04, 0x17
        /*001a*/ 	.short	(.L_11 - .L_10)
.L_10:
        /*001c*/ 	.word	0x00000000
        /*0020*/ 	.short	0x0002
        /*0022*/ 	.short	0x0010
        /*0024*/ 	.byte	0x00, 0xf5, 0x21, 0x00


	//----- nvinfo : EIATTR_KPARAM_INFO
	.align		4
.L_11:
        /*0028*/ 	.byte	0x04, 0x17
        /*002a*/ 	.short	(.L_13 - .L_12)
.L_12:
        /*002c*/ 	.word	0x00000000
        /*0030*/ 	.short	0x0001
        /*0032*/ 	.short	0x0008
        /*0034*/ 	.byte	0x00, 0xf5, 0x21, 0x00


	//----- nvinfo : EIATTR_KPARAM_INFO
	.align		4
.L_13:
        /*0038*/ 	.byte	0x04, 0x17
        /*003a*/ 	.short	(.L_15 - .L_14)
.L_14:
        /*003c*/ 	.word	0x00000000
        /*0040*/ 	.short	0x0000
        /*0042*/ 	.short	0x0000
        /*0044*/ 	.byte	0x00, 0xf0, 0x11, 0x00


	//----- nvinfo : EIATTR_SPARSE_MMA_MASK
	.align		4
.L_15:
        /*0048*/ 	.byte	0x03, 0x50
        /*004a*/ 	.short	0x0000


	//----- nvinfo : EIATTR_MAXREG_COUNT
	.align		4
        /*004c*/ 	.byte	0x03, 0x1b
        /*004e*/ 	.short	0x00ff


	//----- nvinfo : EIATTR_MERCURY_ISA_VERSION
	.align		4
        /*0050*/ 	.byte	0x03, 0x5f
        /*0052*/ 	.short	0x0101


	//----- nvinfo : EIATTR_VRC_CTA_INIT_COUNT
	.align		4
        /*0054*/ 	.byte	0x02, 0x4a
	.zero		1
	.zero		1


	//----- nvinfo : EIATTR_EXIT_INSTR_OFFSETS
	.align		4
        /*0058*/ 	.byte	0x04, 0x1c
        /*005a*/ 	.short	(.L_17 - .L_16)


	//   ....[0]....
.L_16:
        /*005c*/ 	.word	0x00000070


	//   ....[1]....
        /*0060*/ 	.word	0x00000140


	//----- nvinfo : EIATTR_CBANK_PARAM_SIZE
	.align		4
.L_17:
        /*0064*/ 	.byte	0x03, 0x19
        /*0066*/ 	.short	0x0020


	//----- nvinfo : EIATTR_PARAM_CBANK
	.align		4
        /*0068*/ 	.byte	0x04, 0x0a
        /*006a*/ 	.short	(.L_19 - .L_18)
	.align		4
.L_18:
        /*006c*/ 	.word	index@(.nv.constant0._Z5saxpyiPdS_S_)
        /*0070*/ 	.short	0x0380
        /*0072*/ 	.short	0x0020


	//----- nvinfo : EIATTR_SW_WAR
	.align		4
.L_19:
        /*0074*/ 	.byte	0x04, 0x36
        /*0076*/ 	.short	(.L_21 - .L_20)
.L_20:
        /*0078*/ 	.word	0x00000008
.L_21:


//--------------------- .nv.callgraph             --------------------------
	.section	.nv.callgraph,"",@"SHT_CUDA_CALLGRAPH"
	.align	4
	.sectionentsize	8
	.align		4
        /*0000*/ 	.word	0x00000000
	.align		4
        /*0004*/ 	.word	0xffffffff
	.align		4
        /*0008*/ 	.word	0x00000000
	.align		4
        /*000c*/ 	.word	0xfffffffe
	.align		4
        /*0010*/ 	.word	0x00000000
	.align		4
        /*0014*/ 	.word	0xfffffffd
	.align		4
        /*0018*/ 	.word	0x00000000
	.align		4
        /*001c*/ 	.word	0xfffffffc


//--------------------- .text._Z5saxpyiPdS_S_     --------------------------
	.section	.text._Z5saxpyiPdS_S_,"ax",@progbits
	.align	128
        .global         _Z5saxpyiPdS_S_
        .type           _Z5saxpyiPdS_S_,@function
        .size           _Z5saxpyiPdS_S_,(.L_x_1 - _Z5saxpyiPdS_S_)
        .other          _Z5saxpyiPdS_S_,@"STO_CUDA_ENTRY STV_DEFAULT"
_Z5saxpyiPdS_S_:
.text._Z5saxpyiPdS_S_:
[----:B------:R-:W-:Y:S01]  /*0000*/  LDC R1, c[0x0][0x37c] ;  /* 0x0000df00ff017b82 */ /* 0x000fe20000000800 */
[----:B------:R-:W0:Y:S07]  /*0010*/  S2R R0, SR_TID.X ;  /* 0x0000000000007919 */ /* 0x000e2e0000002100 */
[----:B------:R-:W0:Y:S01]  /*0020*/  S2UR UR4, SR_CTAID.X ;  /* 0x00000000000479c3 */ /* 0x000e220000002500 */
[----:B------:R-:W1:Y:S07]  /*0030*/  LDCU UR5, c[0x0][0x380] ;  /* 0x00007000ff0577ac */ /* 0x000e6e0008000800 */
[----:B------:R-:W0:Y:S02]  /*0040*/  LDC R9, c[0x0][0x360] ;  /* 0x0000d800ff097b82 */ /* 0x000e240000000800 */
[----:B0-----:R-:W-:-:S05]  /*0050*/  IMAD R9, R9, UR4, R0 ;  /* 0x0000000409097c24 */ /* 0x001fca000f8e0200 */
[----:B-1----:R-:W-:-:S13]  /*0060*/  ISETP.GE.AND P0, PT, R9, UR5, PT ;  /* 0x0000000509007c0c */ /* 0x002fda000bf06270 */
[----:B------:R-:W-:Y:S05]  /*0070*/  @P0 EXIT ;  /* 0x000000000000094d */ /* 0x000fea0003800000 */
[----:B------:R-:W0:Y:S01]  /*0080*/  LDC.64 R2, c[0x0][0x388] ;  /* 0x0000e200ff027b82 */ /* 0x000e220000000a00 */
[----:B------:R-:W1:Y:S07]  /*0090*/  LDCU.64 UR4, c[0x0][0x358] ;  /* 0x00006b00ff0477ac */ /* 0x000e6e0008000a00 */
[----:B------:R-:W2:Y:S08]  /*00a0*/  LDC.64 R4, c[0x0][0x390] ;  /* 0x0000e400ff047b82 */ /* 0x000eb00000000a00 */
[----:B------:R-:W3:Y:S01]  /*00b0*/  LDC.64 R6, c[0x0][0x398] ;  /* 0x0000e600ff067b82 */ /* 0x000ee20000000a00 */
[----:B0-----:R-:W-:-:S06]  /*00c0*/  IMAD.WIDE R2, R9, 0x8, R2 ;  /* 0x0000000809027825 */ /* 0x001fcc00078e0202 */
[----:B-1----:R-:W4:Y:S01]  /*00d0*/  LDG.E.64 R2, desc[UR4][R2.64] ;  /* 0x0000000402027981 */ /* 0x002f22000c1e1b00 */
[----:B--2---:R-:W-:-:S06]  /*00e0*/  IMAD.WIDE R4, R9, 0x8, R4 ;  /* 0x0000000809047825 */ /* 0x004fcc00078e0204 */
[----:B------:R-:W4:Y:S01]  /*00f0*/  LDG.E.64 R4, desc[UR4][R4.64] ;  /* 0x0000000404047981 */ /* 0x000f22000c1e1b00 */
[----:B---3--:R-:W-:-:S05]  /*0100*/  IMAD.WIDE R6, R9, 0x8, R6 ;  /* 0x0000000809067825 */ /* 0x008fca00078e0206 */
[----:B------:R-:W4:Y:S02]  /*0110*/  LDG.E.64 R8, desc[UR4][R6.64] ;  /* 0x0000000406087981 */ /* 0x000f24000c1e1b00 */
[----:B----4-:R-:W-:-:S07]  /*0120*/  DFMA R8, R2, R4, R8 ;  /* 0x000000040208722b */ /* 0x010fce0000000008 */
[----:B------:R-:W-:Y:S01]  /*0130*/  STG.E.64 desc[UR4][R6.64], R8 ;  /* 0x0000000806007986 */ /* 0x000fe2000c101b04 */
[----:B------:R-:W-:Y:S05]  /*0140*/  EXIT ;  /* 0x000000000000794d */ /* 0x000fea0003800000 */
.L_x_0:
[----:B------:R-:W-:-:S00]  /*0150*/  BRA `(.L_x_0) ;  /* 0xfffffffc00fc7947 */ /* 0x000fc0000383ffff */
[----:B------:R-:W-:-:S00]  /*0160*/  NOP ;  /* 0x0000000000007918 */ /* 0x000fc00000000000 */
        /* <DEDUP_REMOVED lines=9> */
.L_x_1:


//--------------------- .nv.shared.reserved.0     --------------------------
	.section	.nv.shared.reserved.0,"aw",@nobits
	.weak		__nv_reservedSMEM_offset_0_alias
	.size		__nv_reservedSMEM_offset_0_alias, 0, 64
	.other		__nv_reservedSMEM_offset_0_alias,@"STO_CUDA_RESERVED_SHARED STV_DEFAULT"
__nv_reservedSMEM_offset_0_alias:
	.zero		0
	.zero		64


//--------------------- .nv.constant0._Z5saxpyiPdS_S_ --------------------------
	.section	.nv.constant0._Z5saxpyiPdS_S_,"a",@progbits
	.sectionflags	@""
	.align	4
.nv.constant0._Z5saxpyiPdS_S_:
	.zero		928


//--------------------- SYMBOLS --------------------------

	.type		.nv.reservedSmem.offset0,@object
	.size		.nv.reservedSmem.offset0,0x4
